//
// Generated by NVIDIA NVVM Compiler
//
// Compiler Build ID: CL-36424714
// Cuda compilation tools, release 13.0, V13.0.88
// Based on NVVM 20.0.0
//

.version 9.0
.target sm_100
.address_size 64

	// .globl	_Z4hashPcS_i

.visible .entry _Z4hashPcS_i(
	.param .u64 .ptr .align 1 _Z4hashPcS_i_param_0,
	.param .u64 .ptr .align 1 _Z4hashPcS_i_param_1,
	.param .u32 _Z4hashPcS_i_param_2
)
{
	.reg .pred 	%p<2>;
	.reg .b16 	%rs<2>;
	.reg .b32 	%r<7>;
	.reg .b64 	%rd<9>;

	ld.param.u64 	%rd1, [_Z4hashPcS_i_param_0];
	ld.param.u64 	%rd2, [_Z4hashPcS_i_param_1];
	ld.param.u32 	%r2, [_Z4hashPcS_i_param_2];
	mov.u32 	%r3, %ctaid.x;
	mov.u32 	%r4, %ntid.x;
	mov.u32 	%r5, %tid.x;
	mad.lo.s32 	%r1, %r3, %r4, %r5;
	setp.ge.s32 	%p1, %r1, %r2;
	@%p1 bra 	$L__BB0_2;
	cvta.to.global.u64 	%rd3, %rd1;
	cvta.to.global.u64 	%rd4, %rd2;
	shl.b32 	%r6, %r1, 1;
	cvt.s64.s32 	%rd5, %r6;
	add.s64 	%rd6, %rd3, %rd5;
	ld.global.u8 	%rs1, [%rd6];
	cvt.s64.s32 	%rd7, %r1;
	add.s64 	%rd8, %rd4, %rd7;
	st.global.u8 	[%rd8], %rs1;
$L__BB0_2:
	ret;

}


// ===== COMPILED SASS (sm_100) =====

	.target	sm_100

	.elftype	@"ET_EXEC"


//--------------------- .note.nv.tkinfo           --------------------------
	.section	.note.nv.tkinfo,"",@"SHT_NOTE"
	.sectionflags	@"SHF_NOTE_NV_TKINFO"
	.tkinfo
        /*0018*/ 	.word	0x00000002
        /*0030*/ 	.string	""
        /*0030*/ 	.string	"ptxas"
        /*0030*/ 	.string	"Cuda compilation tools, release 13.0, V13.0.88"
        /*0030*/ 	.string	"Build cuda_13.0.r13.0/compiler.36424714_0"
        /*0030*/ 	.string	"-arch sm_100 -m 64 "



//--------------------- .note.nv.cuinfo           --------------------------
	.section	.note.nv.cuinfo,"",@"SHT_NOTE"
	.sectionflags	@"SHF_NOTE_NV_CUINFO"
        /*0018*/ 	.short	0x0002
        /*001a*/ 	.short	0x0064
        /*001c*/ 	.short	0x0082
	.zero		2


//--------------------- .nv.info                  --------------------------
	.section	.nv.info,"",@"SHT_CUDA_INFO"
	.align	4


	//----- nvinfo : EIATTR_REGCOUNT
	.align		4
        /*0000*/ 	.byte	0x04, 0x2f
        /*0002*/ 	.short	(.L_1 - .L_0)
	.align		4
.L_0:
        /*0004*/ 	.word	index@(_Z4hashPcS_i)
        /*0008*/ 	.word	0x00000008


	//----- nvinfo : EIATTR_FRAME_SIZE
	.align		4
.L_1:
        /*000c*/ 	.byte	0x04, 0x11
        /*000e*/ 	.short	(.L_3 - .L_2)
	.align		4
.L_2:
        /*0010*/ 	.word	index@(_Z4hashPcS_i)
        /*0014*/ 	.word	0x00000000


	//----- nvinfo : EIATTR_MIN_STACK_SIZE
	.align		4
.L_3:
        /*0018*/ 	.byte	0x04, 0x12
        /*001a*/ 	.short	(.L_5 - .L_4)
	.align		4
.L_4:
        /*001c*/ 	.word	index@(_Z4hashPcS_i)
        /*0020*/ 	.word	0x00000000
.L_5:


//--------------------- .nv.compat                --------------------------
	.section	.nv.compat,"",@"SHT_CUDA_COMPAT_INFO"
	.align	4
        /*0000*/ 	.byte	0x02, 0x09, 0x00, 0x00, 0x02, 0x02, 0x01, 0x00, 0x02, 0x05, 0x05, 0x00, 0x03, 0x07, 0x01, 0x01
        /*0010*/ 	.byte	0x02, 0x03, 0x00, 0x00, 0x02, 0x06, 0x01, 0x00, 0x04, 0x0b, 0x08, 0x00, 0x09, 0x00, 0x00, 0x00
        /*0020*/ 	.byte	0x00, 0x00, 0x00, 0x00


//--------------------- .nv.info._Z4hashPcS_i     --------------------------
	.section	.nv.info._Z4hashPcS_i,"",@"SHT_CUDA_INFO"
	.sectionflags	@""
	.align	4


	//----- nvinfo : EIATTR_CUDA_API_VERSION
	.align		4
        /*0000*/ 	.byte	0x04, 0x37
        /*0002*/ 	.short	(.L_7 - .L_6)
.L_6:
        /*0004*/ 	.word	0x00000082


	//----- nvinfo : EIATTR_KPARAM_INFO
	.align		4
.L_7:
        /*0008*/ 	.byte	0x04, 0x17
        /*000a*/ 	.short	(.L_9 - .L_8)
.L_8:
        /*000c*/ 	.word	0x00000000
        /*0010*/ 	.short	0x0002
        /*0012*/ 	.short	0x0010
        /*0014*/ 	.byte	0x00, 0xf0, 0x11, 0x00


	//----- nvinfo : EIATTR_KPARAM_INFO
	.align		4
.L_9:
        /*0018*/ 	.byte	0x04, 0x17
        /*001a*/ 	.short	(.L_11 - .L_10)
.L_10:
        /*001c*/ 	.word	0x00000000
        /*0020*/ 	.short	0x0001
        /*0022*/ 	.short	0x0008
        /*0024*/ 	.byte	0x00, 0xf5, 0x21, 0x00


	//----- nvinfo : EIATTR_KPARAM_INFO
	.align		4
.L_11:
        /*0028*/ 	.byte	0x04, 0x17
        /*002a*/ 	.short	(.L_13 - .L_12)
.L_12:
        /*002c*/ 	.word	0x00000000
        /*0030*/ 	.short	0x0000
        /*0032*/ 	.short	0x0000
        /*0034*/ 	.byte	0x00, 0xf5, 0x21, 0x00


	//----- nvinfo : EIATTR_SPARSE_MMA_MASK
	.align		4
.L_13:
        /*0038*/ 	.byte	0x03, 0x50
        /*003a*/ 	.short	0x0000


	//----- nvinfo : EIATTR_MAXREG_COUNT
	.align		4
        /*003c*/ 	.byte	0x03, 0x1b
        /*003e*/ 	.short	0x00ff


	//----- nvinfo : EIATTR_MERCURY_ISA_VERSION
	.align		4
        /*0040*/ 	.byte	0x03, 0x5f
        /*0042*/ 	.short	0x0101


	//----- nvinfo : EIATTR_VRC_CTA_INIT_COUNT
	.align		4
        /*0044*/ 	.byte	0x02, 0x4a
	.zero		1
	.zero		1


	//----- nvinfo : EIATTR_EXIT_INSTR_OFFSETS
	.align		4
        /*0048*/ 	.byte	0x04, 0x1c
        /*004a*/ 	.short	(.L_15 - .L_14)


	//   ....[0]....
.L_14:
        /*004c*/ 	.word	0x00000070


	//   ....[1]....
        /*0050*/ 	.word	0x00000110


	//----- nvinfo : EIATTR_CBANK_PARAM_SIZE
	.align		4
.L_15:
        /*0054*/ 	.byte	0x03, 0x19
        /*0056*/ 	.short	0x0014


	//----- nvinfo : EIATTR_PARAM_CBANK
	.align		4
        /*0058*/ 	.byte	0x04, 0x0a
        /*005a*/ 	.short	(.L_17 - .L_16)
	.align		4
.L_16:
        /*005c*/ 	.word	index@(.nv.constant0._Z4hashPcS_i)
        /*0060*/ 	.short	0x0380
        /*0062*/ 	.short	0x0014


	//----- nvinfo : EIATTR_SW_WAR
	.align		4
.L_17:
        /*0064*/ 	.byte	0x04, 0x36
        /*0066*/ 	.short	(.L_19 - .L_18)
.L_18:
        /*0068*/ 	.word	0x00000008
.L_19:


//--------------------- .nv.callgraph             --------------------------
	.section	.nv.callgraph,"",@"SHT_CUDA_CALLGRAPH"
	.align	4
	.sectionentsize	8
	.align		4
        /*0000*/ 	.word	0x00000000
	.align		4
        /*0004*/ 	.word	0xffffffff
	.align		4
        /*0008*/ 	.word	0x00000000
	.align		4
        /*000c*/ 	.word	0xfffffffe
	.align		4
        /*0010*/ 	.word	0x00000000
	.align		4
        /*0014*/ 	.word	0xfffffffd
	.align		4
        /*0018*/ 	.word	0x00000000
	.align		4
        /*001c*/ 	.word	0xfffffffc


//--------------------- .text._Z4hashPcS_i        --------------------------
	.section	.text._Z4hashPcS_i,"ax",@progbits
	.align	128
        .global         _Z4hashPcS_i
        .type           _Z4hashPcS_i,@function
        .size           _Z4hashPcS_i,(.L_x_1 - _Z4hashPcS_i)
        .other          _Z4hashPcS_i,@"STO_CUDA_ENTRY STV_DEFAULT"
_Z4hashPcS_i:
.text._Z4hashPcS_i:
[----:B------:R-:W-:Y:S01]  /*0000*/  LDC R1, c[0x0][0x37c] ;  /* 0x0000df00ff017b82 */ /* 0x000fe20000000800 */
[----:B------:R-:W0:Y:S07]  /*0010*/  S2R R3, SR_TID.X ;  /* 0x0000000000037919 */ /* 0x000e2e0000002100 */
[----:B------:R-:W0:Y:S01]  /*0020*/  S2UR UR4, SR_CTAID.X ;  /* 0x00000000000479c3 */ /* 0x000e220000002500 */
[----:B------:R-:W1:Y:S07]  /*0030*/  LDCU UR5, c[0x0][0x390] ;  /* 0x00007200ff0577ac */ /* 0x000e6e0008000800 */
[----:B------:R-:W0:Y:S02]  /*0040*/  LDC R0, c[0x0][0x360] ;  /* 0x0000d800ff007b82 */ /* 0x000e240000000800 */
[----:B0-----:R-:W-:-:S05]  /*0050*/  IMAD R0, R0, UR4, R3 ;  /* 0x0000000400007c24 */ /* 0x001fca000f8e0203 */
[----:B-1----:R-:W-:-:S13]  /*0060*/  ISETP.GE.AND P0, PT, R0, UR5, PT ;  /* 0x0000000500007c0c */ /* 0x002fda000bf06270 */
[----:B------:R-:W-:Y:S05]  /*0070*/  @P0 EXIT ;  /* 0x000000000000094d */ /* 0x000fea0003800000 */
[----:B------:R-:W0:Y:S01]  /*0080*/  LDCU.128 UR8, c[0x0][0x380] ;  /* 0x00007000ff0877ac */ /* 0x000e220008000c00 */
[----:B------:R-:W-:Y:S01]  /*0090*/  IMAD.SHL.U32 R3, R0, 0x2, RZ ;  /* 0x0000000200037824 */ /* 0x000fe200078e00ff */
[----:B------:R-:W1:Y:S04]  /*00a0*/  LDCU.64 UR4, c[0x0][0x358] ;  /* 0x00006b00ff0477ac */ /* 0x000e680008000a00 */
[----:B0-----:R-:W-:-:S04]  /*00b0*/  IADD3 R2, P0, PT, R3, UR8, RZ ;  /* 0x0000000803027c10 */ /* 0x001fc8000ff1e0ff */
[----:B------:R-:W-:-:S06]  /*00c0*/  LEA.HI.X.SX32 R3, R3, UR9, 0x1, P0 ;  /* 0x0000000903037c11 */ /* 0x000fcc00080f0eff */
[----:B-1----:R-:W2:Y:S01]  /*00d0*/  LDG.E.U8 R3, desc[UR4][R2.64] ;  /* 0x0000000402037981 */ /* 0x002ea2000c1e1100 */
[----:B------:R-:W-:-:S04]  /*00e0*/  IADD3 R4, P0, PT, R0, UR10, RZ ;  /* 0x0000000a00047c10 */ /* 0x000fc8000ff1e0ff */
[----:B------:R-:W-:-:S05]  /*00f0*/  LEA.HI.X.SX32 R5, R0, UR11, 0x1, P0 ;  /* 0x0000000b00057c11 */ /* 0x000fca00080f0eff */
[----:B--2---:R-:W-:Y:S01]  /*0100*/  STG.E.U8 desc[UR4][R4.64], R3 ;  /* 0x0000000304007986 */ /* 0x004fe2000c101104 */
[----:B------:R-:W-:Y:S05]  /*0110*/  EXIT ;  /* 0x000000000000794d */ /* 0x000fea0003800000 */
.L_x_0:
[----:B------:R-:W-:-:S00]  /*0120*/  BRA `(.L_x_0) ;  /* 0xfffffffc00fc7947 */ /* 0x000fc0000383ffff */
[----:B------:R-:W-:-:S00]  /*0130*/  NOP ;  /* 0x0000000000007918 */ /* 0x000fc00000000000 */
        /* <DEDUP_REMOVED lines=12> */
.L_x_1:


//--------------------- .nv.shared.reserved.0     --------------------------
	.section	.nv.shared.reserved.0,"aw",@nobits
	.weak		__nv_reservedSMEM_offset_0_alias
	.size		__nv_reservedSMEM_offset_0_alias, 0, 64
	.other		__nv_reservedSMEM_offset_0_alias,@"STO_CUDA_RESERVED_SHARED STV_DEFAULT"
__nv_reservedSMEM_offset_0_alias:
	.zero		0
	.zero		64


//--------------------- .nv.constant0._Z4hashPcS_i --------------------------
	.section	.nv.constant0._Z4hashPcS_i,"a",@progbits
	.sectionflags	@""
	.align	4
.nv.constant0._Z4hashPcS_i:
	.zero		916


//--------------------- SYMBOLS --------------------------

	.type		.nv.reservedSmem.offset0,@object
	.size		.nv.reservedSmem.offset0,0x4
